	.headerflags	@"EF_CUDA_TEXMODE_UNIFIED EF_CUDA_64BIT_ADDRESS EF_CUDA_ACCELERATORS EF_CUDA_SM90 EF_CUDA_VIRTUAL_SM(EF_CUDA_SM90)"
	.elftype	@"ET_EXEC"


//--------------------- .nv.info                  --------------------------
	.section	.nv.info,"",@"SHT_CUDA_INFO"
	.align	4


	//----- nvinfo : EIATTR_REGCOUNT
	.align		4
        /*0000*/ 	.byte	0x04, 0x2f
        /*0002*/ 	.short	(.L_1 - .L_0)
	.align		4
.L_0:
        /*0004*/ 	.word	index@(triton_poi_fused_convolution_45)
        /*0008*/ 	.word	0x0000000c


	//----- nvinfo : EIATTR_MIN_STACK_SIZE
	.align		4
.L_1:
        /*000c*/ 	.byte	0x04, 0x12
        /*000e*/ 	.short	(.L_3 - .L_2)
	.align		4
.L_2:
        /*0010*/ 	.word	index@(triton_poi_fused_convolution_45)
        /*0014*/ 	.word	0x00000000


	//----- nvinfo : EIATTR_FRAME_SIZE
	.align		4
.L_3:
        /*0018*/ 	.byte	0x04, 0x11
        /*001a*/ 	.short	(.L_5 - .L_4)
	.align		4
.L_4:
        /*001c*/ 	.word	index@(triton_poi_fused_convolution_45)
        /*0020*/ 	.word	0x00000000


	//----- nvinfo : EIATTR_MIN_STACK_SIZE
	.align		4
.L_5:
        /*0024*/ 	.byte	0x04, 0x12
        /*0026*/ 	.short	(.L_7 - .L_6)
	.align		4
.L_6:
        /*0028*/ 	.word	index@(triton_poi_fused_convolution_45)
        /*002c*/ 	.word	0x00000000
.L_7:


//--------------------- .nv.info.triton_poi_fused_convolution_45 --------------------------
	.section	.nv.info.triton_poi_fused_convolution_45,"",@"SHT_CUDA_INFO"
	.sectionflags	@""
	.align	4


	//----- nvinfo : EIATTR_CUDA_API_VERSION
	.align		4
        /*0000*/ 	.byte	0x04, 0x37
        /*0002*/ 	.short	(.L_9 - .L_8)
.L_8:
        /*0004*/ 	.word	0x0000007c


	//----- nvinfo : EIATTR_KPARAM_INFO
	.align		4
.L_9:
        /*0008*/ 	.byte	0x04, 0x17
        /*000a*/ 	.short	(.L_11 - .L_10)
.L_10:
        /*000c*/ 	.word	0x00000000
        /*0010*/ 	.short	0x0002
        /*0012*/ 	.short	0x0010
        /*0014*/ 	.byte	0x00, 0xf0, 0x11, 0x00


	//----- nvinfo : EIATTR_KPARAM_INFO
	.align		4
.L_11:
        /*0018*/ 	.byte	0x04, 0x17
        /*001a*/ 	.short	(.L_13 - .L_12)
.L_12:
        /*001c*/ 	.word	0x00000000
        /*0020*/ 	.short	0x0001
        /*0022*/ 	.short	0x0008
        /*0024*/ 	.byte	0x00, 0xf4, 0x21, 0x00


	//----- nvinfo : EIATTR_KPARAM_INFO
	.align		4
.L_13:
        /*0028*/ 	.byte	0x04, 0x17
        /*002a*/ 	.short	(.L_15 - .L_14)
.L_14:
        /*002c*/ 	.word	0x00000000
        /*0030*/ 	.short	0x0000
        /*0032*/ 	.short	0x0000
        /*0034*/ 	.byte	0x00, 0xf4, 0x21, 0x00


	//----- nvinfo : EIATTR_SPARSE_MMA_MASK
	.align		4
.L_15:
        /*0038*/ 	.byte	0x03, 0x50
        /*003a*/ 	.short	0x0000


	//----- nvinfo : EIATTR_MAXREG_COUNT
	.align		4
        /*003c*/ 	.byte	0x03, 0x1b
        /*003e*/ 	.short	0x00ff


	//----- nvinfo : EIATTR_EXIT_INSTR_OFFSETS
	.align		4
        /*0040*/ 	.byte	0x04, 0x1c
        /*0042*/ 	.short	(.L_17 - .L_16)


	//   ....[0]....
.L_16:
        /*0044*/ 	.word	0x00000130


	//----- nvinfo : EIATTR_REQNTID
	.align		4
.L_17:
        /*0048*/ 	.byte	0x04, 0x10
        /*004a*/ 	.short	(.L_19 - .L_18)
.L_18:
        /*004c*/ 	.word	0x00000080
        /*0050*/ 	.word	0x00000001
        /*0054*/ 	.word	0x00000001


	//----- nvinfo : EIATTR_CBANK_PARAM_SIZE
	.align		4
.L_19:
        /*0058*/ 	.byte	0x03, 0x19
        /*005a*/ 	.short	0x0014


	//----- nvinfo : EIATTR_PARAM_CBANK
	.align		4
        /*005c*/ 	.byte	0x04, 0x0a
        /*005e*/ 	.short	(.L_21 - .L_20)
	.align		4
.L_20:
        /*0060*/ 	.word	index@(.nv.constant0.triton_poi_fused_convolution_45)
        /*0064*/ 	.short	0x0210
        /*0066*/ 	.short	0x0014


	//----- nvinfo : EIATTR_SW_WAR
	.align		4
.L_21:
        /*0068*/ 	.byte	0x04, 0x36
        /*006a*/ 	.short	(.L_23 - .L_22)
.L_22:
        /*006c*/ 	.word	0x00000008
.L_23:


//--------------------- .nv.callgraph             --------------------------
	.section	.nv.callgraph,"",@"SHT_CUDA_CALLGRAPH"
	.align	4
	.sectionentsize	8
	.align		4
        /*0000*/ 	.word	0x00000000
	.align		4
        /*0004*/ 	.word	0xffffffff
	.align		4
        /*0008*/ 	.word	0x00000000
	.align		4
        /*000c*/ 	.word	0xfffffffe
	.align		4
        /*0010*/ 	.word	0x00000000
	.align		4
        /*0014*/ 	.word	0xfffffffd
	.align		4
        /*0018*/ 	.word	0x00000000
	.align		4
        /*001c*/ 	.word	0xfffffffc


//--------------------- .text.triton_poi_fused_convolution_45 --------------------------
	.section	.text.triton_poi_fused_convolution_45,"ax",@progbits
	.align	128
        .global         triton_poi_fused_convolution_45
        .type           triton_poi_fused_convolution_45,@function
        .size           triton_poi_fused_convolution_45,(.L_x_1 - triton_poi_fused_convolution_45)
        .other          triton_poi_fused_convolution_45,@"STO_CUDA_ENTRY STV_DEFAULT"
triton_poi_fused_convolution_45:
.text.triton_poi_fused_convolution_45:
[----:B------:R-:W-:Y:S01]  /*0000*/  LDC R1, c[0x0][0x28] ;  /* 0x00000a00ff017b82 */ /* 0x000fe20000000800 */
[----:B------:R-:W1:Y:S07]  /*0010*/  S2R R0, SR_TID.X ;  /* 0x0000000000007919 */ /* 0x000e6e0000002100 */
[----:B------:R-:W2:Y:S01]  /*0020*/  LDC.64 R4, c[0x0][0x218] ;  /* 0x00008600ff047b82 */ /* 0x000ea20000000a00 */
[----:B------:R-:W-:Y:S01]  /*0030*/  ULDC.64 UR4, c[0x0][0x208] ;  /* 0x0000820000047ab9 */ /* 0x000fe20000000a00 */
[----:B------:R-:W3:Y:S06]  /*0040*/  S2R R7, SR_CTAID.X ;  /* 0x0000000000077919 */ /* 0x000eec0000002500 */
[----:B------:R-:W4:Y:S01]  /*0050*/  LDC.64 R2, c[0x0][0x210] ;  /* 0x00008400ff027b82 */ /* 0x000f220000000a00 */
[----:B-1----:R-:W-:-:S02]  /*0060*/  LOP3.LUT R0, R0, 0x7f, RZ, 0xc0, !PT ;  /* 0x0000007f00007812 */ /* 0x002fc400078ec0ff */
[----:B---3--:R-:W-:-:S03]  /*0070*/  SHF.R.S32.HI R6, RZ, 0x18, R7 ;  /* 0x00000018ff067819 */ /* 0x008fc60000011407 */
[----:B------:R-:W-:Y:S01]  /*0080*/  IMAD R7, R7, 0x80, R0 ;  /* 0x0000008007077824 */ /* 0x000fe200078e0200 */
[----:B------:R-:W-:-:S03]  /*0090*/  SGXT R0, R6, 0x1 ;  /* 0x000000010600781a */ /* 0x000fc60000000200 */
[----:B----4-:R-:W-:Y:S01]  /*00a0*/  IMAD.WIDE R2, R7, 0x4, R2 ;  /* 0x0000000407027825 */ /* 0x010fe200078e0202 */
[----:B------:R-:W-:-:S04]  /*00b0*/  LEA.HI R0, R0, R7, RZ, 0xb ;  /* 0x0000000700007211 */ /* 0x000fc800078f58ff */
[----:B------:R-:W-:-:S05]  /*00c0*/  LOP3.LUT R0, R0, 0xfffff800, RZ, 0xc0, !PT ;  /* 0xfffff80000007812 */ /* 0x000fca00078ec0ff */
[----:B------:R-:W-:Y:S02]  /*00d0*/  IMAD.IADD R9, R7, 0x1, -R0 ;  /* 0x0000000107097824 */ /* 0x000fe400078e0a00 */
[----:B------:R-:W3:Y:S02]  /*00e0*/  LDG.E R0, desc[UR4][R2.64] ;  /* 0x0000000402007981 */ /* 0x000ee4000c1e1900 */
[----:B--2---:R-:W-:-:S06]  /*00f0*/  IMAD.WIDE R4, R9, 0x4, R4 ;  /* 0x0000000409047825 */ /* 0x004fcc00078e0204 */
[----:B------:R-:W3:Y:S02]  /*0100*/  LDG.E.EL R5, desc[UR4][R4.64] ;  /* 0x0000000404057981 */ /* 0x000ee4000c2e1900 */
[----:B---3--:R-:W-:-:S05]  /*0110*/  FADD R7, R0, R5 ;  /* 0x0000000500077221 */ /* 0x008fca0000000000 */
[----:B------:R-:W-:Y:S01]  /*0120*/  STG.E desc[UR4][R2.64], R7 ;  /* 0x0000000702007986 */ /* 0x000fe2000c101904 */
[----:B------:R-:W-:Y:S05]  /*0130*/  EXIT ;  /* 0x000000000000794d */ /* 0x000fea0003800000 */
.L_x_0:
[----:B------:R-:W-:-:S00]  /*0140*/  BRA `(.L_x_0) ;  /* 0xfffffffc00fc7947 */ /* 0x000fc0000383ffff */
[----:B------:R-:W-:-:S00]  /*0150*/  NOP ;  /* 0x0000000000007918 */ /* 0x000fc00000000000 */
        /* <DEDUP_REMOVED lines=10> */
.L_x_1:


//--------------------- .nv.constant0.triton_poi_fused_convolution_45 --------------------------
	.section	.nv.constant0.triton_poi_fused_convolution_45,"a",@progbits
	.sectionflags	@""
	.align	4
.nv.constant0.triton_poi_fused_convolution_45:
	.zero		548
